	.headerflags	@"EF_CUDA_TEXMODE_UNIFIED EF_CUDA_64BIT_ADDRESS EF_CUDA_ACCELERATORS EF_CUDA_SM90 EF_CUDA_VIRTUAL_SM(EF_CUDA_SM90)"
	.elftype	@"ET_EXEC"


//--------------------- .nv.info                  --------------------------
	.section	.nv.info,"",@"SHT_CUDA_INFO"
	.align	4


	//----- nvinfo : EIATTR_REGCOUNT
	.align		4
        /*0000*/ 	.byte	0x04, 0x2f
        /*0002*/ 	.short	(.L_4 - .L_3)
	.align		4
.L_3:
        /*0004*/ 	.word	index@(triton_poi_fused_add_embedding_permute_sub_11)
        /*0008*/ 	.word	0x0000004e


	//----- nvinfo : EIATTR_MIN_STACK_SIZE
	.align		4
.L_4:
        /*000c*/ 	.byte	0x04, 0x12
        /*000e*/ 	.short	(.L_6 - .L_5)
	.align		4
.L_5:
        /*0010*/ 	.word	index@(triton_poi_fused_add_embedding_permute_sub_11)
        /*0014*/ 	.word	0x00000000


	//----- nvinfo : EIATTR_FRAME_SIZE
	.align		4
.L_6:
        /*0018*/ 	.byte	0x04, 0x11
        /*001a*/ 	.short	(.L_8 - .L_7)
	.align		4
.L_7:
        /*001c*/ 	.word	index@(triton_poi_fused_add_embedding_permute_sub_11)
        /*0020*/ 	.word	0x00000000


	//----- nvinfo : EIATTR_MIN_STACK_SIZE
	.align		4
.L_8:
        /*0024*/ 	.byte	0x04, 0x12
        /*0026*/ 	.short	(.L_10 - .L_9)
	.align		4
.L_9:
        /*0028*/ 	.word	index@(triton_poi_fused_add_embedding_permute_sub_11)
        /*002c*/ 	.word	0x00000000
.L_10:


//--------------------- .nv.info.triton_poi_fused_add_embedding_permute_sub_11 --------------------------
	.section	.nv.info.triton_poi_fused_add_embedding_permute_sub_11,"",@"SHT_CUDA_INFO"
	.sectionflags	@""
	.align	4


	//----- nvinfo : EIATTR_CUDA_API_VERSION
	.align		4
        /*0000*/ 	.byte	0x04, 0x37
        /*0002*/ 	.short	(.L_12 - .L_11)
.L_11:
        /*0004*/ 	.word	0x0000007c


	//----- nvinfo : EIATTR_KPARAM_INFO
	.align		4
.L_12:
        /*0008*/ 	.byte	0x04, 0x17
        /*000a*/ 	.short	(.L_14 - .L_13)
.L_13:
        /*000c*/ 	.word	0x00000000
        /*0010*/ 	.short	0x0006
        /*0012*/ 	.short	0x002c
        /*0014*/ 	.byte	0x00, 0xf0, 0x11, 0x00


	//----- nvinfo : EIATTR_KPARAM_INFO
	.align		4
.L_14:
        /*0018*/ 	.byte	0x04, 0x17
        /*001a*/ 	.short	(.L_16 - .L_15)
.L_15:
        /*001c*/ 	.word	0x00000000
        /*0020*/ 	.short	0x0005
        /*0022*/ 	.short	0x0028
        /*0024*/ 	.byte	0x00, 0xf0, 0x11, 0x00


	//----- nvinfo : EIATTR_KPARAM_INFO
	.align		4
.L_16:
        /*0028*/ 	.byte	0x04, 0x17
        /*002a*/ 	.short	(.L_18 - .L_17)
.L_17:
        /*002c*/ 	.word	0x00000000
        /*0030*/ 	.short	0x0004
        /*0032*/ 	.short	0x0020
        /*0034*/ 	.byte	0x00, 0xf4, 0x21, 0x00


	//----- nvinfo : EIATTR_KPARAM_INFO
	.align		4
.L_18:
        /*0038*/ 	.byte	0x04, 0x17
        /*003a*/ 	.short	(.L_20 - .L_19)
.L_19:
        /*003c*/ 	.word	0x00000000
        /*0040*/ 	.short	0x0003
        /*0042*/ 	.short	0x0018
        /*0044*/ 	.byte	0x00, 0xf4, 0x21, 0x00


	//----- nvinfo : EIATTR_KPARAM_INFO
	.align		4
.L_20:
        /*0048*/ 	.byte	0x04, 0x17
        /*004a*/ 	.short	(.L_22 - .L_21)
.L_21:
        /*004c*/ 	.word	0x00000000
        /*0050*/ 	.short	0x0002
        /*0052*/ 	.short	0x0010
        /*0054*/ 	.byte	0x00, 0xf4, 0x21, 0x00


	//----- nvinfo : EIATTR_KPARAM_INFO
	.align		4
.L_22:
        /*0058*/ 	.byte	0x04, 0x17
        /*005a*/ 	.short	(.L_24 - .L_23)
.L_23:
        /*005c*/ 	.word	0x00000000
        /*0060*/ 	.short	0x0001
        /*0062*/ 	.short	0x0008
        /*0064*/ 	.byte	0x00, 0xf4, 0x21, 0x00


	//----- nvinfo : EIATTR_KPARAM_INFO
	.align		4
.L_24:
        /*0068*/ 	.byte	0x04, 0x17
        /*006a*/ 	.short	(.L_26 - .L_25)
.L_25:
        /*006c*/ 	.word	0x00000000
        /*0070*/ 	.short	0x0000
        /*0072*/ 	.short	0x0000
        /*0074*/ 	.byte	0x00, 0xf4, 0x21, 0x00


	//----- nvinfo : EIATTR_SPARSE_MMA_MASK
	.align		4
.L_26:
        /*0078*/ 	.byte	0x03, 0x50
        /*007a*/ 	.short	0x0000


	//----- nvinfo : EIATTR_MAXREG_COUNT
	.align		4
        /*007c*/ 	.byte	0x03, 0x1b
        /*007e*/ 	.short	0x00ff


	//----- nvinfo : EIATTR_EXTERNS
	.align		4
        /*0080*/ 	.byte	0x04, 0x0f
        /*0082*/ 	.short	(.L_28 - .L_27)


	//   ....[0]....
	.align		4
.L_27:
        /*0084*/ 	.word	index@(__assertfail)


	//----- nvinfo : EIATTR_SYSCALL_OFFSETS
	.align		4
.L_28:
        /*0088*/ 	.byte	0x04, 0x46
        /*008a*/ 	.short	(.L_30 - .L_29)


	//   ....[0]....
.L_29:
        /*008c*/ 	.word	0x00000eb0


	//----- nvinfo : EIATTR_EXIT_INSTR_OFFSETS
	.align		4
.L_30:
        /*0090*/ 	.byte	0x04, 0x1c
        /*0092*/ 	.short	(.L_32 - .L_31)


	//   ....[0]....
.L_31:
        /*0094*/ 	.word	0x000017c0


	//   ....[1]....
        /*0098*/ 	.word	0x000017e0


	//----- nvinfo : EIATTR_REQNTID
	.align		4
.L_32:
        /*009c*/ 	.byte	0x04, 0x10
        /*009e*/ 	.short	(.L_34 - .L_33)
.L_33:
        /*00a0*/ 	.word	0x00000100
        /*00a4*/ 	.word	0x00000001
        /*00a8*/ 	.word	0x00000001


	//----- nvinfo : EIATTR_CRS_STACK_SIZE
	.align		4
.L_34:
        /*00ac*/ 	.byte	0x04, 0x1e
        /*00ae*/ 	.short	(.L_36 - .L_35)
.L_35:
        /*00b0*/ 	.word	0x00000000


	//----- nvinfo : EIATTR_CBANK_PARAM_SIZE
	.align		4
.L_36:
        /*00b4*/ 	.byte	0x03, 0x19
        /*00b6*/ 	.short	0x0030


	//----- nvinfo : EIATTR_PARAM_CBANK
	.align		4
        /*00b8*/ 	.byte	0x04, 0x0a
        /*00ba*/ 	.short	(.L_38 - .L_37)
	.align		4
.L_37:
        /*00bc*/ 	.word	index@(.nv.constant0.triton_poi_fused_add_embedding_permute_sub_11)
        /*00c0*/ 	.short	0x0210
        /*00c2*/ 	.short	0x0030


	//----- nvinfo : EIATTR_SW_WAR
	.align		4
.L_38:
        /*00c4*/ 	.byte	0x04, 0x36
        /*00c6*/ 	.short	(.L_40 - .L_39)
.L_39:
        /*00c8*/ 	.word	0x00000008
.L_40:


//--------------------- .nv.callgraph             --------------------------
	.section	.nv.callgraph,"",@"SHT_CUDA_CALLGRAPH"
	.align	4
	.sectionentsize	8
	.align		4
        /*0000*/ 	.word	0x00000000
	.align		4
        /*0004*/ 	.word	0xffffffff
	.align		4
        /*0008*/ 	.word	index@(triton_poi_fused_add_embedding_permute_sub_11)
	.align		4
        /*000c*/ 	.word	index@(__assertfail)
	.align		4
        /*0010*/ 	.word	0x00000000
	.align		4
        /*0014*/ 	.word	0xfffffffe
	.align		4
        /*0018*/ 	.word	0x00000000
	.align		4
        /*001c*/ 	.word	0xfffffffd
	.align		4
        /*0020*/ 	.word	0x00000000
	.align		4
        /*0024*/ 	.word	0xfffffffc


//--------------------- .nv.constant4             --------------------------
	.section	.nv.constant4,"a",@progbits
	.align	8
	.align		8
.nv.constant4:
        /*0000*/ 	.dword	__assertfail
	.align		8
        /*0008*/ 	.dword	assertFunc_0
	.align		8
        /*0010*/ 	.dword	assertFile_0
	.align		8
        /*0018*/ 	.dword	assertMessage_0


//--------------------- .text.triton_poi_fused_add_embedding_permute_sub_11 --------------------------
	.section	.text.triton_poi_fused_add_embedding_permute_sub_11,"ax",@progbits
	.sectionflags	@"SHF_BARRIERS=1"
	.align	128
        .global         triton_poi_fused_add_embedding_permute_sub_11
        .type           triton_poi_fused_add_embedding_permute_sub_11,@function
        .size           triton_poi_fused_add_embedding_permute_sub_11,(.L_x_2 - triton_poi_fused_add_embedding_permute_sub_11)
        .other          triton_poi_fused_add_embedding_permute_sub_11,@"STO_CUDA_ENTRY STV_DEFAULT"
triton_poi_fused_add_embedding_permute_sub_11:
.text.triton_poi_fused_add_embedding_permute_sub_11:
[----:B------:R-:W0:Y:S01]  /*0000*/  LDC R1, c[0x0][0x28] ;  /* 0x00000a00ff017b82 */ /* 0x000e220000000800 */
[----:B------:R-:W1:Y:S07]  /*0010*/  S2R R0, SR_TID.X ;  /* 0x0000000000007919 */ /* 0x000e6e0000002100 */
[----:B------:R-:W2:Y:S01]  /*0020*/  S2UR UR4, SR_CTAID.Y ;  /* 0x00000000000479c3 */ /* 0x000ea20000002600 */
[----:B------:R-:W-:Y:S02]  /*0030*/  CS2R R6, SRZ ;  /* 0x0000000000067805 */ /* 0x000fe4000001ff00 */
[----:B------:R-:W-:Y:S01]  /*0040*/  CS2R R8, SRZ ;  /* 0x0000000000087805 */ /* 0x000fe2000001ff00 */
[----:B------:R-:W3:Y:S01]  /*0050*/  S2R R5, SR_CTAID.X ;  /* 0x0000000000057919 */ /* 0x000ee20000002500 */
[----:B------:R-:W-:-:S03]  /*0060*/  CS2R R10, SRZ ;  /* 0x00000000000a7805 */ /* 0x000fc6000001ff00 */
[----:B------:R-:W4:Y:S01]  /*0070*/  LDC.64 R2, c[0x0][0x220] ;  /* 0x00008800ff027b82 */ /* 0x000f220000000a00 */
[----:B--2---:R-:W-:Y:S01]  /*0080*/  USHF.L.U32 UR4, UR4, 0x6, URZ ;  /* 0x0000000604047899 */ /* 0x004fe2000800063f */
[----:B-1----:R-:W-:Y:S01]  /*0090*/  SHF.R.U32.HI R55, RZ, 0x4, R0 ;  /* 0x00000004ff377819 */ /* 0x002fe20000011600 */
[----:B------:R-:W-:-:S03]  /*00a0*/  IMAD.SHL.U32 R0, R0, 0x4, RZ ;  /* 0x0000000400007824 */ /* 0x000fc600078e00ff */
[----:B------:R-:W-:Y:S02]  /*00b0*/  SGXT.U32 R55, R55, 0x4 ;  /* 0x000000043737781a */ /* 0x000fe40000000000 */
[----:B------:R-:W-:Y:S02]  /*00c0*/  LOP3.LUT R0, R0, 0x3c, RZ, 0xc0, !PT ;  /* 0x0000003c00007812 */ /* 0x000fe400078ec0ff */
[----:B------:R-:W-:Y:S01]  /*00d0*/  LOP3.LUT R55, R55, UR4, RZ, 0xfc, !PT ;  /* 0x0000000437377c12 */ /* 0x000fe2000f8efcff */
[----:B------:R-:W-:Y:S02]  /*00e0*/  ULDC.64 UR4, c[0x0][0x208] ;  /* 0x0000820000047ab9 */ /* 0x000fe40000000a00 */
[----:B---3--:R-:W-:Y:S01]  /*00f0*/  IMAD R52, R5, 0x40, R0 ;  /* 0x0000004005347824 */ /* 0x008fe200078e0200 */
[----:B------:R-:W-:Y:S02]  /*0100*/  SHF.R.S32.HI R18, RZ, 0x1f, R55 ;  /* 0x0000001fff127819 */ /* 0x000fe40000011437 */
[----:B------:R-:W-:-:S02]  /*0110*/  CS2R R4, SRZ ;  /* 0x0000000000047805 */ /* 0x000fc4000001ff00 */
[----:B------:R-:W-:Y:S01]  /*0120*/  LOP3.LUT R25, R55, 0x10, RZ, 0xfc, !PT ;  /* 0x0000001037197812 */ /* 0x000fe200078efcff */
[----:B------:R-:W-:Y:S01]  /*0130*/  VIADD R27, R52, 0x2 ;  /* 0x00000002341b7836 */ /* 0x000fe20000000000 */
[----:B------:R-:W-:Y:S02]  /*0140*/  LEA.HI R18, R18, R55, RZ, 0x6 ;  /* 0x0000003712127211 */ /* 0x000fe400078f30ff */
[----:B------:R-:W-:-:S03]  /*0150*/  ISETP.GE.AND P0, PT, R52, 0x100, PT ;  /* 0x000001003400780c */ /* 0x000fc60003f06270 */
[----:B------:R-:W-:Y:S01]  /*0160*/  IMAD.SHL.U32 R0, R18, 0x4, RZ ;  /* 0x0000000412007824 */ /* 0x000fe200078e00ff */
[----:B------:R-:W-:-:S04]  /*0170*/  ISETP.LT.AND P3, PT, R55, 0x100, !P0 ;  /* 0x000001003700780c */ /* 0x000fc80004761270 */
[----:B------:R-:W-:-:S05]  /*0180*/  LOP3.LUT R0, R0, 0xffffff00, RZ, 0xc0, !PT ;  /* 0xffffff0000007812 */ /* 0x000fca00078ec0ff */
[--C-:B------:R-:W-:Y:S02]  /*0190*/  IMAD.IADD R17, R52, 0x1, R0.reuse ;  /* 0x0000000134117824 */ /* 0x100fe400078e0200 */
[----:B------:R-:W-:Y:S01]  /*01a0*/  IMAD.IADD R23, R27, 0x1, R0 ;  /* 0x000000011b177824 */ /* 0x000fe200078e0200 */
[----:B------:R-:W-:Y:S01]  /*01b0*/  SHF.R.S32.HI R0, RZ, 0x1f, R25 ;  /* 0x0000001fff007819 */ /* 0x000fe20000011419 */
[----:B----4-:R-:W-:-:S03]  /*01c0*/  IMAD.WIDE R16, R17, 0x8, R2 ;  /* 0x0000000811107825 */ /* 0x010fc600078e0202 */
[----:B------:R-:W-:Y:S01]  /*01d0*/  LEA.HI R0, R0, R25, RZ, 0x6 ;  /* 0x0000001900007211 */ /* 0x000fe200078f30ff */
[----:B------:R-:W-:Y:S01]  /*01e0*/  IMAD.WIDE R22, R23, 0x8, R2 ;  /* 0x0000000817167825 */ /* 0x000fe200078e0202 */
[----:B------:R1:W2:Y:S01]  /*01f0*/  @P3 LDG.E.EL.128 R4, desc[UR4][R16.64] ;  /* 0x0000000410043981 */ /* 0x0002a2000c2e1d00 */
[C---:B------:R-:W-:Y:S02]  /*0200*/  LOP3.LUT R19, R55.reuse, 0x30, RZ, 0xfc, !PT ;  /* 0x0000003037137812 */ /* 0x040fe400078efcff */
[----:B------:R-:W-:Y:S01]  /*0210*/  IMAD.SHL.U32 R20, R0, 0x4, RZ ;  /* 0x0000000400147824 */ /* 0x000fe200078e00ff */
[----:B------:R3:W4:Y:S01]  /*0220*/  @P3 LDG.E.EL.128 R8, desc[UR4][R22.64] ;  /* 0x0000000416083981 */ /* 0x000722000c2e1d00 */
[----:B------:R-:W-:Y:S02]  /*0230*/  LOP3.LUT R53, R55, 0x20, RZ, 0xfc, !PT ;  /* 0x0000002037357812 */ /* 0x000fe400078efcff */
[----:B------:R-:W-:Y:S02]  /*0240*/  CS2R R12, SRZ ;  /* 0x00000000000c7805 */ /* 0x000fe4000001ff00 */
[----:B------:R-:W-:-:S02]  /*0250*/  ISETP.LT.AND P4, PT, R25, 0x100, !P0 ;  /* 0x000001001900780c */ /* 0x000fc40004781270 */
[----:B------:R-:W-:Y:S02]  /*0260*/  CS2R R14, SRZ ;  /* 0x00000000000e7805 */ /* 0x000fe4000001ff00 */
[----:B------:R-:W-:Y:S02]  /*0270*/  LOP3.LUT R28, R20, 0xffffff00, RZ, 0xc0, !PT ;  /* 0xffffff00141c7812 */ /* 0x000fe400078ec0ff */
[----:B------:R-:W-:Y:S02]  /*0280*/  CS2R R20, SRZ ;  /* 0x0000000000147805 */ /* 0x000fe4000001ff00 */
[----:B------:R-:W-:Y:S02]  /*0290*/  SHF.R.S32.HI R26, RZ, 0x1f, R19 ;  /* 0x0000001fff1a7819 */ /* 0x000fe40000011413 */
[----:B------:R-:W-:Y:S01]  /*02a0*/  SHF.R.S32.HI R24, RZ, 0x1f, R53 ;  /* 0x0000001fff187819 */ /* 0x000fe20000011435 */
[--C-:B-1----:R-:W-:Y:S01]  /*02b0*/  IMAD.IADD R17, R52, 0x1, R28.reuse ;  /* 0x0000000134117824 */ /* 0x102fe200078e021c */
[----:B------:R-:W-:Y:S01]  /*02c0*/  LEA.HI R26, R26, R19, RZ, 0x6 ;  /* 0x000000131a1a7211 */ /* 0x000fe200078f30ff */
[----:B------:R-:W-:Y:S01]  /*02d0*/  IMAD.IADD R29, R27, 0x1, R28 ;  /* 0x000000011b1d7824 */ /* 0x000fe200078e021c */
[----:B------:R-:W-:Y:S01]  /*02e0*/  LEA.HI R24, R24, R53, RZ, 0x6 ;  /* 0x0000003518187211 */ /* 0x000fe200078f30ff */
[----:B------:R-:W-:Y:S01]  /*02f0*/  IMAD.WIDE R16, R17, 0x8, R2 ;  /* 0x0000000811107825 */ /* 0x000fe200078e0202 */
[----:B---3--:R-:W-:-:S03]  /*0300*/  CS2R R22, SRZ ;  /* 0x0000000000167805 */ /* 0x008fc6000001ff00 */
[----:B------:R-:W-:Y:S01]  /*0310*/  IMAD.SHL.U32 R31, R26, 0x4, RZ ;  /* 0x000000041a1f7824 */ /* 0x000fe200078e00ff */
[----:B------:R-:W3:Y:S01]  /*0320*/  @P4 LDG.E.EL.128 R12, desc[UR4][R16.64] ;  /* 0x00000004100c4981 */ /* 0x000ee2000c2e1d00 */
[----:B------:R-:W-:Y:S01]  /*0330*/  IMAD.SHL.U32 R30, R24, 0x4, RZ ;  /* 0x00000004181e7824 */ /* 0x000fe200078e00ff */
[----:B------:R-:W-:Y:S01]  /*0340*/  ISETP.LT.AND P5, PT, R53, 0x100, !P0 ;  /* 0x000001003500780c */ /* 0x000fe200047a1270 */
[----:B------:R-:W-:Y:S01]  /*0350*/  IMAD.WIDE R28, R29, 0x8, R2 ;  /* 0x000000081d1c7825 */ /* 0x000fe200078e0202 */
[----:B------:R-:W-:Y:S02]  /*0360*/  LOP3.LUT R33, R31, 0xffffff00, RZ, 0xc0, !PT ;  /* 0xffffff001f217812 */ /* 0x000fe400078ec0ff */
[----:B------:R-:W-:Y:S02]  /*0370*/  ISETP.LT.AND P0, PT, R19, 0x100, !P0 ;  /* 0x000001001300780c */ /* 0x000fe40004701270 */
[----:B------:R-:W-:Y:S01]  /*0380*/  LOP3.LUT R32, R30, 0xffffff00, RZ, 0xc0, !PT ;  /* 0xffffff001e207812 */ /* 0x000fe200078ec0ff */
[----:B------:R-:W-:Y:S01]  /*0390*/  IMAD.IADD R35, R52, 0x1, R33 ;  /* 0x0000000134237824 */ /* 0x000fe200078e0221 */
[----:B------:R1:W3:Y:S01]  /*03a0*/  @P4 LDG.E.EL.128 R20, desc[UR4][R28.64] ;  /* 0x000000041c144981 */ /* 0x0002e2000c2e1d00 */
[----:B------:R-:W-:-:S02]  /*03b0*/  CS2R R40, SRZ ;  /* 0x0000000000287805 */ /* 0x000fc4000001ff00 */
[----:B------:R-:W-:Y:S01]  /*03c0*/  CS2R R42, SRZ ;  /* 0x00000000002a7805 */ /* 0x000fe2000001ff00 */
[----:B------:R-:W-:Y:S01]  /*03d0*/  IMAD.IADD R31, R52, 0x1, R32 ;  /* 0x00000001341f7824 */ /* 0x000fe200078e0220 */
[----:B------:R-:W-:Y:S02]  /*03e0*/  CS2R R36, SRZ ;  /* 0x0000000000247805 */ /* 0x000fe4000001ff00 */
[----:B------:R-:W-:Y:S02]  /*03f0*/  CS2R R38, SRZ ;  /* 0x0000000000267805 */ /* 0x000fe4000001ff00 */
[----:B------:R-:W-:Y:S02]  /*0400*/  CS2R R48, SRZ ;  /* 0x0000000000307805 */ /* 0x000fe4000001ff00 */
[----:B------:R-:W-:Y:S02]  /*0410*/  CS2R R50, SRZ ;  /* 0x0000000000327805 */ /* 0x000fe4000001ff00 */
[----:B------:R-:W-:-:S02]  /*0420*/  CS2R R44, SRZ ;  /* 0x00000000002c7805 */ /* 0x000fc4000001ff00 */
[----:B------:R-:W-:Y:S01]  /*0430*/  CS2R R46, SRZ ;  /* 0x00000000002e7805 */ /* 0x000fe2000001ff00 */
[--C-:B01----:R-:W-:Y:S01]  /*0440*/  IMAD.WIDE R28, R35, 0x8, R2.reuse ;  /* 0x00000008231c7825 */ /* 0x103fe200078e0202 */
[----:B------:R-:W0:Y:S03]  /*0450*/  LDC.64 R16, c[0x0][0x218] ;  /* 0x00008600ff107b82 */ /* 0x000e260000000a00 */
[----:B------:R-:W-:Y:S01]  /*0460*/  IMAD.WIDE R30, R31, 0x8, R2 ;  /* 0x000000081f1e7825 */ /* 0x000fe200078e0202 */
[----:B------:R0:W3:Y:S04]  /*0470*/  @P0 LDG.E.EL.128 R40, desc[UR4][R28.64] ;  /* 0x000000041c280981 */ /* 0x0000e8000c2e1d00 */
[----:B------:R-:W3:Y:S01]  /*0480*/  @P5 LDG.E.EL.128 R36, desc[UR4][R30.64] ;  /* 0x000000041e245981 */ /* 0x000ee2000c2e1d00 */
[----:B------:R-:W-:-:S02]  /*0490*/  IMAD.IADD R35, R27, 0x1, R32 ;  /* 0x000000011b237824 */ /* 0x000fc400078e0220 */
[----:B------:R-:W-:Y:S02]  /*04a0*/  IMAD.IADD R27, R27, 0x1, R33 ;  /* 0x000000011b1b7824 */ /* 0x000fe400078e0221 */
[----:B------:R-:W-:-:S04]  /*04b0*/  IMAD.WIDE R32, R35, 0x8, R2 ;  /* 0x0000000823207825 */ /* 0x000fc800078e0202 */
[----:B------:R-:W-:Y:S01]  /*04c0*/  IMAD.WIDE R34, R27, 0x8, R2 ;  /* 0x000000081b227825 */ /* 0x000fe200078e0202 */
[----:B------:R1:W3:Y:S01]  /*04d0*/  @P5 LDG.E.EL.128 R44, desc[UR4][R32.64] ;  /* 0x00000004202c5981 */ /* 0x0002e2000c2e1d00 */
[----:B------:R-:W-:Y:S01]  /*04e0*/  LOP3.LUT R18, R18, 0xffffffc0, RZ, 0xc0, !PT ;  /* 0xffffffc012127812 */ /* 0x000fe200078ec0ff */
[----:B------:R-:W1:Y:S02]  /*04f0*/  LDC.64 R2, c[0x0][0x210] ;  /* 0x00008400ff027b82 */ /* 0x000e640000000a00 */
[----:B------:R0:W3:Y:S01]  /*0500*/  @P0 LDG.E.EL.128 R48, desc[UR4][R34.64] ;  /* 0x0000000422300981 */ /* 0x0000e2000c2e1d00 */
[C---:B------:R-:W-:Y:S01]  /*0510*/  ISETP.GE.AND P1, PT, R55.reuse, 0x100, PT ;  /* 0x000001003700780c */ /* 0x040fe20003f26270 */
[----:B------:R-:W-:Y:S02]  /*0520*/  IMAD.IADD R63, R55, 0x1, -R18 ;  /* 0x00000001373f7824 */ /* 0x000fe400078e0a12 */
[----:B------:R-:W-:Y:S02]  /*0530*/  IMAD.MOV.U32 R62, RZ, RZ, RZ ;  /* 0x000000ffff3e7224 */ /* 0x000fe400078e00ff */
[----:B0-----:R-:W-:Y:S01]  /*0540*/  IMAD.WIDE R28, R63, 0x4, R16 ;  /* 0x000000043f1c7825 */ /* 0x001fe200078e0210 */
[----:B------:R-:W-:-:S02]  /*0550*/  LOP3.LUT R24, R24, 0xffffffc0, RZ, 0xc0, !PT ;  /* 0xffffffc018187812 */ /* 0x000fc400078ec0ff */
[----:B------:R-:W-:Y:S02]  /*0560*/  LOP3.LUT R58, R0, 0xffffffc0, RZ, 0xc0, !PT ;  /* 0xffffffc0003a7812 */ /* 0x000fe400078ec0ff */
[----:B------:R-:W-:-:S03]  /*0570*/  ISETP.GE.AND P2, PT, R53, 0x100, PT ;  /* 0x000001003500780c */ /* 0x000fc60003f46270 */
[----:B------:R-:W5:Y:S01]  /*0580*/  @!P1 LDG.E.EL R62, desc[UR4][R28.64] ;  /* 0x000000041c3e9981 */ /* 0x000f62000c2e1900 */
[----:B------:R-:W-:Y:S02]  /*0590*/  ISETP.GE.AND P1, PT, R25, 0x100, PT ;  /* 0x000001001900780c */ /* 0x000fe40003f26270 */
[----:B------:R-:W-:Y:S01]  /*05a0*/  LOP3.LUT R56, R26, 0xffffffc0, RZ, 0xc0, !PT ;  /* 0xffffffc01a387812 */ /* 0x000fe200078ec0ff */
[----:B------:R-:W-:Y:S01]  /*05b0*/  IMAD.IADD R57, R53, 0x1, -R24 ;  /* 0x0000000135397824 */ /* 0x000fe200078e0a18 */
[----:B------:R-:W-:Y:S01]  /*05c0*/  ISETP.GE.AND P6, PT, R19, 0x100, PT ;  /* 0x000001001300780c */ /* 0x000fe20003fc6270 */
[----:B------:R-:W-:Y:S02]  /*05d0*/  IMAD.IADD R58, R25, 0x1, -R58 ;  /* 0x00000001193a7824 */ /* 0x000fe400078e0a3a */
[--C-:B------:R-:W-:Y:S02]  /*05e0*/  IMAD R55, R55, 0x100, R52.reuse ;  /* 0x0000010037377824 */ /* 0x100fe400078e0234 */
[----:B------:R-:W-:-:S02]  /*05f0*/  IMAD R54, R25, 0x100, R52 ;  /* 0x0000010019367824 */ /* 0x000fc400078e0234 */
[--C-:B------:R-:W-:Y:S02]  /*0600*/  IMAD R53, R53, 0x100, R52.reuse ;  /* 0x0000010035357824 */ /* 0x100fe400078e0234 */
[C---:B------:R-:W-:Y:S01]  /*0610*/  IMAD R52, R19.reuse, 0x100, R52 ;  /* 0x0000010013347824 */ /* 0x040fe200078e0234 */
[----:B------:R-:W-:Y:S01]  /*0620*/  CS2R R60, SRZ ;  /* 0x00000000003c7805 */ /* 0x000fe2000001ff00 */
[----:B------:R-:W-:Y:S02]  /*0630*/  IMAD.IADD R56, R19, 0x1, -R56 ;  /* 0x0000000113387824 */ /* 0x000fe400078e0a38 */
[--C-:B------:R-:W-:Y:S01]  /*0640*/  IMAD.WIDE R24, R58, 0x4, R16.reuse ;  /* 0x000000043a187825 */ /* 0x100fe200078e0210 */
[----:B-1----:R-:W-:Y:S02]  /*0650*/  CS2R R32, SRZ ;  /* 0x0000000000207805 */ /* 0x002fe4000001ff00 */
[----:B------:R-:W-:Y:S01]  /*0660*/  CS2R R34, SRZ ;  /* 0x0000000000227805 */ /* 0x000fe2000001ff00 */
[----:B------:R-:W-:Y:S01]  /*0670*/  IMAD.WIDE R26, R57, 0x4, R16 ;  /* 0x00000004391a7825 */ /* 0x000fe200078e0210 */
[----:B------:R0:W5:Y:S03]  /*0680*/  @!P1 LDG.E.EL R61, desc[UR4][R24.64] ;  /* 0x00000004183d9981 */ /* 0x000166000c2e1900 */
[----:B------:R-:W-:Y:S01]  /*0690*/  IMAD.MOV.U32 R59, RZ, RZ, RZ ;  /* 0x000000ffff3b7224 */ /* 0x000fe200078e00ff */
[----:B------:R1:W5:Y:S01]  /*06a0*/  @!P2 LDG.E.EL R60, desc[UR4][R26.64] ;  /* 0x000000041a3ca981 */ /* 0x000362000c2e1900 */
[----:B------:R-:W-:-:S04]  /*06b0*/  IMAD.WIDE R68, R55, 0x4, R2 ;  /* 0x0000000437447825 */ /* 0x000fc800078e0202 */
[----:B------:R-:W-:-:S04]  /*06c0*/  IMAD.WIDE R66, R54, 0x4, R2 ;  /* 0x0000000436427825 */ /* 0x000fc800078e0202 */
[----:B------:R-:W-:-:S04]  /*06d0*/  IMAD.WIDE R64, R53, 0x4, R2 ;  /* 0x0000000435407825 */ /* 0x000fc800078e0202 */
[----:B------:R-:W-:-:S04]  /*06e0*/  IMAD.WIDE R70, R52, 0x4, R2 ;  /* 0x0000000434467825 */ /* 0x000fc800078e0202 */
[----:B------:R-:W-:Y:S01]  /*06f0*/  IMAD.WIDE R16, R56, 0x4, R16 ;  /* 0x0000000438107825 */ /* 0x000fe200078e0210 */
[----:B0-----:R-:W-:Y:S02]  /*0700*/  CS2R R24, SRZ ;  /* 0x0000000000187805 */ /* 0x001fe4000001ff00 */
[----:B-1----:R-:W-:Y:S01]  /*0710*/  CS2R R26, SRZ ;  /* 0x00000000001a7805 */ /* 0x002fe2000001ff00 */
[----:B------:R-:W5:Y:S04]  /*0720*/  @P3 LDG.E.128 R32, desc[UR4][R68.64] ;  /* 0x0000000444203981 */ /* 0x000f68000c1e1d00 */
[----:B------:R0:W5:Y:S01]  /*0730*/  @!P6 LDG.E.EL R59, desc[UR4][R16.64] ;  /* 0x00000004103be981 */ /* 0x000162000c2e1900 */
[----:B------:R-:W-:-:S03]  /*0740*/  CS2R R28, SRZ ;  /* 0x00000000001c7805 */ /* 0x000fc6000001ff00 */
[----:B------:R1:W5:Y:S01]  /*0750*/  @P5 LDG.E.128 R24, desc[UR4][R64.64] ;  /* 0x0000000440185981 */ /* 0x000362000c1e1d00 */
[----:B------:R-:W-:-:S06]  /*0760*/  CS2R R30, SRZ ;  /* 0x00000000001e7805 */ /* 0x000fcc000001ff00 */
[----:B------:R1:W5:Y:S01]  /*0770*/  @P4 LDG.E.128 R28, desc[UR4][R66.64] ;  /* 0x00000004421c4981 */ /* 0x000362000c1e1d00 */
[----:B0-----:R-:W-:Y:S02]  /*0780*/  CS2R R16, SRZ ;  /* 0x0000000000107805 */ /* 0x001fe4000001ff00 */
[----:B------:R-:W-:-:S06]  /*0790*/  CS2R R18, SRZ ;  /* 0x0000000000127805 */ /* 0x000fcc000001ff00 */
[----:B------:R0:W5:Y:S01]  /*07a0*/  @P0 LDG.E.128 R16, desc[UR4][R70.64] ;  /* 0x0000000446100981 */ /* 0x000162000c1e1d00 */
[----:B--2---:R-:W-:Y:S02]  /*07b0*/  SHF.R.U32.HI R75, RZ, 0x15, R5 ;  /* 0x00000015ff4b7819 */ /* 0x004fe40000011605 */
[----:B------:R-:W-:Y:S02]  /*07c0*/  SHF.R.U32.HI R3, RZ, 0x15, R7 ;  /* 0x00000015ff037819 */ /* 0x000fe40000011607 */
[----:B----4-:R-:W-:Y:S02]  /*07d0*/  SHF.R.U32.HI R73, RZ, 0x15, R9 ;  /* 0x00000015ff497819 */ /* 0x010fe40000011609 */
[----:B------:R-:W-:Y:S02]  /*07e0*/  LOP3.LUT R75, R75, 0x400, RZ, 0xc0, !PT ;  /* 0x000004004b4b7812 */ /* 0x000fe400078ec0ff */
[----:B------:R-:W-:Y:S02]  /*07f0*/  SHF.R.U32.HI R0, RZ, 0x15, R11 ;  /* 0x00000015ff007819 */ /* 0x000fe4000001160b */
[----:B------:R-:W-:-:S02]  /*0800*/  LOP3.LUT R3, R3, 0x400, RZ, 0xc0, !PT ;  /* 0x0000040003037812 */ /* 0x000fc400078ec0ff */
[----:B------:R-:W-:Y:S02]  /*0810*/  LOP3.LUT R73, R73, 0x400, RZ, 0xc0, !PT ;  /* 0x0000040049497812 */ /* 0x000fe400078ec0ff */
[----:B------:R-:W-:Y:S02]  /*0820*/  IADD3 R2, P6, R4, R75, RZ ;  /* 0x0000004b04027210 */ /* 0x000fe40007fde0ff */
[----:B------:R-:W-:Y:S02]  /*0830*/  LOP3.LUT R69, R0, 0x400, RZ, 0xc0, !PT ;  /* 0x0000040000457812 */ /* 0x000fe400078ec0ff */
[----:B------:R-:W-:Y:S02]  /*0840*/  IADD3 R3, P2, R6, R3, RZ ;  /* 0x0000000306037210 */ /* 0x000fe40007f5e0ff */
[----:B------:R-:W-:Y:S01]  /*0850*/  IADD3 R0, P1, R8, R73, RZ ;  /* 0x0000004908007210 */ /* 0x000fe20007f3e0ff */
[----:B-1----:R-:W-:Y:S01]  /*0860*/  IMAD.X R65, RZ, RZ, R5, P6 ;  /* 0x000000ffff417224 */ /* 0x002fe200030e0605 */
[----:B------:R-:W-:-:S02]  /*0870*/  IADD3 R64, P6, R10, R69, RZ ;  /* 0x000000450a407210 */ /* 0x000fc40007fde0ff */
[----:B------:R-:W-:-:S04]  /*0880*/  LOP3.LUT R5, R0, R2, R3, 0xfe, !PT ;  /* 0x0000000200057212 */ /* 0x000fc800078efe03 */
[----:B------:R-:W-:Y:S02]  /*0890*/  LOP3.LUT R4, R5, R64, RZ, 0xfc, !PT ;  /* 0x0000004005047212 */ /* 0x000fe400078efcff */
[----:B---3--:R-:W-:Y:S02]  /*08a0*/  SHF.R.U32.HI R5, RZ, 0x15, R13 ;  /* 0x00000015ff057819 */ /* 0x008fe4000001160d */
[----:B------:R-:W-:Y:S01]  /*08b0*/  SHF.R.U32.HI R67, RZ, 0x15, R15 ;  /* 0x00000015ff437819 */ /* 0x000fe2000001160f */
[----:B------:R-:W-:Y:S01]  /*08c0*/  IMAD.X R66, RZ, RZ, R7, P2 ;  /* 0x000000ffff427224 */ /* 0x000fe200010e0607 */
[----:B------:R-:W-:Y:S01]  /*08d0*/  LOP3.LUT R5, R5, 0x400, RZ, 0xc0, !PT ;  /* 0x0000040005057812 */ /* 0x000fe200078ec0ff */
[----:B------:R-:W-:Y:S01]  /*08e0*/  IMAD.X R9, RZ, RZ, R9, P1 ;  /* 0x000000ffff097224 */ /* 0x000fe200008e0609 */
[----:B------:R-:W-:Y:S01]  /*08f0*/  LOP3.LUT R67, R67, 0x400, RZ, 0xc0, !PT ;  /* 0x0000040043437812 */ /* 0x000fe200078ec0ff */
[----:B------:R-:W-:Y:S01]  /*0900*/  IMAD.X R69, RZ, RZ, R11, P6 ;  /* 0x000000ffff457224 */ /* 0x000fe200030e060b */
[----:B------:R-:W-:-:S02]  /*0910*/  IADD3 R68, P1, R12, R5, RZ ;  /* 0x000000050c447210 */ /* 0x000fc40007f3e0ff */
[----:B------:R-:W-:Y:S02]  /*0920*/  SHF.R.U32.HI R5, RZ, 0x15, R23 ;  /* 0x00000015ff057819 */ /* 0x000fe40000011617 */
[----:B------:R-:W-:Y:S02]  /*0930*/  LOP3.LUT R6, R9, R65, R66, 0xfe, !PT ;  /* 0x0000004109067212 */ /* 0x000fe400078efe42 */
[----:B------:R-:W-:Y:S02]  /*0940*/  IADD3 R67, P6, R14, R67, RZ ;  /* 0x000000430e437210 */ /* 0x000fe40007fde0ff */
[----:B------:R-:W-:Y:S02]  /*0950*/  ISETP.GT.U32.AND P2, PT, R4, 0x3ff, PT ;  /* 0x000003ff0400780c */ /* 0x000fe40003f44070 */
[----:B------:R-:W-:Y:S02]  /*0960*/  SHF.R.U32.HI R7, RZ, 0x15, R21 ;  /* 0x00000015ff077819 */ /* 0x000fe40000011615 */
[----:B------:R-:W-:-:S02]  /*0970*/  LOP3.LUT R5, R5, 0x400, RZ, 0xc0, !PT ;  /* 0x0000040005057812 */ /* 0x000fc400078ec0ff */
[----:B------:R-:W-:Y:S01]  /*0980*/  LOP3.LUT R4, R6, R69, RZ, 0xfc, !PT ;  /* 0x0000004506047212 */ /* 0x000fe200078efcff */
[----:B------:R-:W-:Y:S01]  /*0990*/  IMAD.X R72, RZ, RZ, R15, P6 ;  /* 0x000000ffff487224 */ /* 0x000fe200030e060f */
[----:B------:R-:W-:Y:S02]  /*09a0*/  SHF.R.U32.HI R6, RZ, 0x15, R41 ;  /* 0x00000015ff067819 */ /* 0x000fe40000011629 */
[----:B------:R-:W-:Y:S02]  /*09b0*/  LOP3.LUT R7, R7, 0x400, RZ, 0xc0, !PT ;  /* 0x0000040007077812 */ /* 0x000fe400078ec0ff */
[----:B------:R-:W-:Y:S02]  /*09c0*/  IADD3 R22, P6, R22, R5, RZ ;  /* 0x0000000516167210 */ /* 0x000fe40007fde0ff */
[----:B------:R-:W-:Y:S01]  /*09d0*/  ISETP.GT.U32.AND.EX P2, PT, R4, RZ, P3, P2 ;  /* 0x000000ff0400720c */ /* 0x000fe20001f44120 */
[----:B0-----:R-:W-:Y:S01]  /*09e0*/  IMAD.X R71, RZ, RZ, R13, P1 ;  /* 0x000000ffff477224 */ /* 0x001fe200008e060d */
[----:B------:R-:W-:-:S02]  /*09f0*/  SHF.R.U32.HI R4, RZ, 0x15, R37 ;  /* 0x00000015ff047819 */ /* 0x000fc40000011625 */
[----:B------:R-:W-:Y:S01]  /*0a00*/  LOP3.LUT R5, R6, 0x400, RZ, 0xc0, !PT ;  /* 0x0000040006057812 */ /* 0x000fe200078ec0ff */
[----:B------:R-:W-:Y:S01]  /*0a10*/  IMAD.X R75, RZ, RZ, R23, P6 ;  /* 0x000000ffff4b7224 */ /* 0x000fe200030e0617 */
[----:B------:R-:W-:Y:S02]  /*0a20*/  IADD3 R70, P1, R20, R7, RZ ;  /* 0x0000000714467210 */ /* 0x000fe40007f3e0ff */
[----:B------:R-:W-:Y:S02]  /*0a30*/  LOP3.LUT R7, R4, 0x400, RZ, 0xc0, !PT ;  /* 0x0000040004077812 */ /* 0x000fe400078ec0ff */
[----:B------:R-:W-:Y:S01]  /*0a40*/  IADD3 R23, P6, R40, R5, RZ ;  /* 0x0000000528177210 */ /* 0x000fe20007fde0ff */
[----:B------:R-:W-:Y:S01]  /*0a50*/  IMAD.X R73, RZ, RZ, R21, P1 ;  /* 0x000000ffff497224 */ /* 0x000fe200008e0615 */
[----:B------:R-:W-:Y:S02]  /*0a60*/  SHF.R.U32.HI R4, RZ, 0x15, R39 ;  /* 0x00000015ff047819 */ /* 0x000fe40000011627 */
[----:B------:R-:W-:Y:S01]  /*0a70*/  IADD3 R36, P1, R36, R7, RZ ;  /* 0x0000000724247210 */ /* 0x000fe20007f3e0ff */
[----:B------:R-:W-:Y:S01]  /*0a80*/  IMAD.X R74, RZ, RZ, R41, P6 ;  /* 0x000000ffff4a7224 */ /* 0x000fe200030e0629 */
[----:B------:R-:W-:-:S02]  /*0a90*/  SHF.R.U32.HI R11, RZ, 0x15, R43 ;  /* 0x00000015ff0b7819 */ /* 0x000fc4000001162b */
[----:B------:R-:W-:Y:S01]  /*0aa0*/  LOP3.LUT R41, R4, 0x400, RZ, 0xc0, !PT ;  /* 0x0000040004297812 */ /* 0x000fe200078ec0ff */
[----:B------:R-:W-:Y:S01]  /*0ab0*/  IMAD.X R37, RZ, RZ, R37, P1 ;  /* 0x000000ffff257224 */ /* 0x000fe200008e0625 */
[----:B------:R-:W-:Y:S02]  /*0ac0*/  SHF.R.U32.HI R7, RZ, 0x15, R49 ;  /* 0x00000015ff077819 */ /* 0x000fe40000011631 */
[----:B------:R-:W-:Y:S02]  /*0ad0*/  LOP3.LUT R11, R11, 0x400, RZ, 0xc0, !PT ;  /* 0x000004000b0b7812 */ /* 0x000fe400078ec0ff */
[----:B------:R-:W-:Y:S02]  /*0ae0*/  IADD3 R41, P1, R38, R41, RZ ;  /* 0x0000002926297210 */ /* 0x000fe40007f3e0ff */
[----:B------:R-:W-:Y:S02]  /*0af0*/  SHF.R.U32.HI R5, RZ, 0x15, R45 ;  /* 0x00000015ff057819 */ /* 0x000fe4000001162d */
[----:B------:R-:W-:-:S02]  /*0b00*/  LOP3.LUT R7, R7, 0x400, RZ, 0xc0, !PT ;  /* 0x0000040007077812 */ /* 0x000fc400078ec0ff */
[----:B------:R-:W-:Y:S01]  /*0b10*/  IADD3 R40, P6, R42, R11, RZ ;  /* 0x0000000b2a287210 */ /* 0x000fe20007fde0ff */
[----:B------:R-:W-:Y:S01]  /*0b20*/  IMAD.X R42, RZ, RZ, R39, P1 ;  /* 0x000000ffff2a7224 */ /* 0x000fe200008e0627 */
[----:B------:R-:W-:Y:S02]  /*0b30*/  LOP3.LUT R5, R5, 0x400, RZ, 0xc0, !PT ;  /* 0x0000040005057812 */ /* 0x000fe400078ec0ff */
[----:B------:R-:W-:Y:S01]  /*0b40*/  IADD3 R39, P1, R48, R7, RZ ;  /* 0x0000000730277210 */ /* 0x000fe20007f3e0ff */
[----:B------:R-:W-:Y:S01]  /*0b50*/  IMAD.X R43, RZ, RZ, R43, P6 ;  /* 0x000000ffff2b7224 */ /* 0x000fe200030e062b */
[----:B------:R-:W-:Y:S02]  /*0b60*/  SHF.R.U32.HI R7, RZ, 0x15, R51 ;  /* 0x00000015ff077819 */ /* 0x000fe40000011633 */
[----:B------:R-:W-:Y:S02]  /*0b70*/  IADD3 R38, P6, R44, R5, RZ ;  /* 0x000000052c267210 */ /* 0x000fe40007fde0ff */
[----:B------:R-:W-:-:S02]  /*0b80*/  LOP3.LUT R7, R7, 0x400, RZ, 0xc0, !PT ;  /* 0x0000040007077812 */ /* 0x000fc400078ec0ff */
[----:B------:R-:W-:Y:S01]  /*0b90*/  LOP3.LUT R5, R70, R68, R67, 0xfe, !PT ;  /* 0x0000004446057212 */ /* 0x000fe200078efe43 */
[----:B------:R-:W-:Y:S01]  /*0ba0*/  IMAD.X R45, RZ, RZ, R45, P6 ;  /* 0x000000ffff2d7224 */ /* 0x000fe200030e062d */
[----:B------:R-:W-:Y:S02]  /*0bb0*/  SHF.R.U32.HI R8, RZ, 0x15, R47 ;  /* 0x00000015ff087819 */ /* 0x000fe4000001162f */
[----:B------:R-:W-:Y:S02]  /*0bc0*/  IADD3 R44, P6, R50, R7, RZ ;  /* 0x00000007322c7210 */ /* 0x000fe40007fde0ff */
[----:B------:R-:W-:Y:S02]  /*0bd0*/  LOP3.LUT R4, R5, R22, RZ, 0xfc, !PT ;  /* 0x0000001605047212 */ /* 0x000fe400078efcff */
[----:B------:R-:W-:Y:S01]  /*0be0*/  LOP3.LUT R5, R8, 0x400, RZ, 0xc0, !PT ;  /* 0x0000040008057812 */ /* 0x000fe200078ec0ff */
[----:B------:R-:W-:Y:S01]  /*0bf0*/  IMAD.X R51, RZ, RZ, R51, P6 ;  /* 0x000000ffff337224 */ /* 0x000fe200030e0633 */
[----:B------:R-:W-:Y:S01]  /*0c00*/  LOP3.LUT R6, R73, R71, R72, 0xfe, !PT ;  /* 0x0000004749067212 */ /* 0x000fe200078efe48 */
[----:B------:R-:W-:Y:S01]  /*0c10*/  IMAD.X R48, RZ, RZ, R49, P1 ;  /* 0x000000ffff307224 */ /* 0x000fe200008e0631 */
[----:B------:R-:W-:-:S02]  /*0c20*/  IADD3 R46, P6, R46, R5, RZ ;  /* 0x000000052e2e7210 */ /* 0x000fc40007fde0ff */
[----:B------:R-:W-:Y:S02]  /*0c30*/  LOP3.LUT R5, R38, R36, R41, 0xfe, !PT ;  /* 0x0000002426057212 */ /* 0x000fe400078efe29 */
[----:B------:R-:W-:Y:S02]  /*0c40*/  ISETP.GT.U32.AND P1, PT, R4, 0x3ff, PT ;  /* 0x000003ff0400780c */ /* 0x000fe40003f24070 */
[----:B------:R-:W-:Y:S02]  /*0c50*/  LOP3.LUT R7, R39, R23, R40, 0xfe, !PT ;  /* 0x0000001727077212 */ /* 0x000fe400078efe28 */
[----:B------:R-:W-:Y:S02]  /*0c60*/  LOP3.LUT R4, R6, R75, RZ, 0xfc, !PT ;  /* 0x0000004b06047212 */ /* 0x000fe400078efcff */
[----:B------:R-:W-:Y:S02]  /*0c70*/  LOP3.LUT R6, R5, R46, RZ, 0xfc, !PT ;  /* 0x0000002e05067212 */ /* 0x000fe400078efcff */
[----:B------:R-:W-:Y:S01]  /*0c80*/  LOP3.LUT R5, R7, R44, RZ, 0xfc, !PT ;  /* 0x0000002c07057212 */ /* 0x000fe200078efcff */
[----:B------:R-:W-:Y:S01]  /*0c90*/  IMAD.X R47, RZ, RZ, R47, P6 ;  /* 0x000000ffff2f7224 */ /* 0x000fe200030e062f */
[----:B------:R-:W-:-:S02]  /*0ca0*/  ISETP.GT.U32.AND.EX P1, PT, R4, RZ, P4, P1 ;  /* 0x000000ff0400720c */ /* 0x000fc40002724110 */
[----:B------:R-:W-:Y:S02]  /*0cb0*/  LOP3.LUT R10, R48, R74, R43, 0xfe, !PT ;  /* 0x0000004a300a7212 */ /* 0x000fe400078efe2b */
[----:B------:R-:W-:Y:S02]  /*0cc0*/  LOP3.LUT R8, R45, R37, R42, 0xfe, !PT ;  /* 0x000000252d087212 */ /* 0x000fe400078efe2a */
[----:B------:R-:W-:Y:S02]  /*0cd0*/  SEL R4, RZ, 0x1, !P2 ;  /* 0x00000001ff047807 */ /* 0x000fe40005000000 */
[----:B------:R-:W-:Y:S02]  /*0ce0*/  ISETP.GT.U32.AND P6, PT, R6, 0x3ff, PT ;  /* 0x000003ff0600780c */ /* 0x000fe40003fc4070 */
[----:B------:R-:W-:Y:S02]  /*0cf0*/  ISETP.GT.U32.AND P2, PT, R5, 0x3ff, PT ;  /* 0x000003ff0500780c */ /* 0x000fe40003f44070 */
[----:B------:R-:W-:-:S02]  /*0d00*/  LOP3.LUT R6, R10, R51, RZ, 0xfc, !PT ;  /* 0x000000330a067212 */ /* 0x000fc400078efcff */
[----:B------:R-:W-:Y:S02]  /*0d10*/  SEL R5, RZ, 0x1fffe, !P1 ;  /* 0x0001fffeff057807 */ /* 0x000fe40004800000 */
[----:B------:R-:W-:Y:S02]  /*0d20*/  LOP3.LUT R7, R8, R47, RZ, 0xfc, !PT ;  /* 0x0000002f08077212 */ /* 0x000fe400078efcff */
[----:B------:R-:W-:Y:S01]  /*0d30*/  ISETP.GT.U32.AND.EX P2, PT, R6, RZ, P0, P2 ;  /* 0x000000ff0600720c */ /* 0x000fe20000744120 */
[----:B------:R-:W-:Y:S01]  /*0d40*/  IMAD.IADD R6, R4, 0x1, R5 ;  /* 0x0000000104067824 */ /* 0x000fe200078e0205 */
[----:B------:R-:W-:Y:S02]  /*0d50*/  ISETP.GT.U32.AND.EX P1, PT, R7, RZ, P5, P6 ;  /* 0x000000ff0700720c */ /* 0x000fe40002f24160 */
[----:B------:R-:W-:Y:S02]  /*0d60*/  SEL R5, RZ, 0x7fff8, !P2 ;  /* 0x0007fff8ff057807 */ /* 0x000fe40005000000 */
[----:B------:R-:W-:-:S02]  /*0d70*/  SEL R4, RZ, 0x4, !P1 ;  /* 0x00000004ff047807 */ /* 0x000fc40004800000 */
[----:B------:R-:W-:-:S04]  /*0d80*/  LOP3.LUT R6, R6, 0x3, RZ, 0xc0, !PT ;  /* 0x0000000306067812 */ /* 0x000fc800078ec0ff */
[----:B------:R-:W-:-:S04]  /*0d90*/  IADD3 R4, R6, R5, R4 ;  /* 0x0000000506047210 */ /* 0x000fc80007ffe004 */
[----:B------:R-:W-:-:S13]  /*0da0*/  LOP3.LUT P1, RZ, R4, 0xf, RZ, 0xc0, !PT ;  /* 0x0000000f04ff7812 */ /* 0x000fda000782c0ff */
[----:B------:R-:W-:Y:S05]  /*0db0*/  @!P1 BRA `(.L_x_0) ;  /* 0x0000000000409947 */ /* 0x000fea0003800000 */
[----:B------:R-:W-:Y:S01]  /*0dc0*/  MOV R14, 0x0 ;  /* 0x00000000000e7802 */ /* 0x000fe20000000f00 */
[----:B------:R-:W-:Y:S01]  /*0dd0*/  ULDC.64 UR6, c[0x4][0x18] ;  /* 0x0100060000067ab9 */ /* 0x000fe20000000a00 */
[----:B------:R-:W-:Y:S01]  /*0de0*/  ULDC.64 UR8, c[0x4][0x8] ;  /* 0x0100020000087ab9 */ /* 0x000fe20000000a00 */
[----:B------:R-:W-:Y:S02]  /*0df0*/  IMAD.U32 R4, RZ, RZ, UR6 ;  /* 0x00000006ff047e24 */ /* 0x000fe4000f8e00ff */
[----:B------:R-:W-:Y:S01]  /*0e00*/  IMAD.U32 R5, RZ, RZ, UR7 ;  /* 0x00000007ff057e24 */ /* 0x000fe2000f8e00ff */
[----:B------:R-:W0:Y:S01]  /*0e10*/  LDC.64 R14, c[0x4][R14] ;  /* 0x010000000e0e7b82 */ /* 0x000e220000000a00 */
[----:B------:R-:W-:Y:S01]  /*0e20*/  ULDC.64 UR6, c[0x4][0x10] ;  /* 0x0100040000067ab9 */ /* 0x000fe20000000a00 */
[----:B------:R-:W-:Y:S02]  /*0e30*/  IMAD.U32 R10, RZ, RZ, UR8 ;  /* 0x00000008ff0a7e24 */ /* 0x000fe4000f8e00ff */
[----:B------:R-:W-:-:S02]  /*0e40*/  IMAD.U32 R6, RZ, RZ, UR6 ;  /* 0x00000006ff067e24 */ /* 0x000fc4000f8e00ff */
[----:B------:R-:W-:Y:S02]  /*0e50*/  IMAD.U32 R7, RZ, RZ, UR7 ;  /* 0x00000007ff077e24 */ /* 0x000fe4000f8e00ff */
[----:B------:R-:W-:Y:S02]  /*0e60*/  IMAD.U32 R11, RZ, RZ, UR9 ;  /* 0x00000009ff0b7e24 */ /* 0x000fe4000f8e00ff */
[----:B------:R-:W-:Y:S02]  /*0e70*/  IMAD.MOV.U32 R8, RZ, RZ, 0x28 ;  /* 0x00000028ff087424 */ /* 0x000fe400078e00ff */
[----:B------:R-:W-:Y:S02]  /*0e80*/  IMAD.MOV.U32 R12, RZ, RZ, 0x1 ;  /* 0x00000001ff0c7424 */ /* 0x000fe400078e00ff */
[----:B------:R-:W-:-:S07]  /*0e90*/  IMAD.MOV.U32 R13, RZ, RZ, RZ ;  /* 0x000000ffff0d7224 */ /* 0x000fce00078e00ff */
[----:B------:R-:W-:-:S07]  /*0ea0*/  LEPC R20, `(.L_x_0) ;  /* 0x000000001014794e */ /* 0x000fce0000000000 */
[----:B0----5:R-:W-:Y:S05]  /*0eb0*/  CALL.ABS.NOINC R14 ;  /* 0x000000000e007343 */ /* 0x021fea0003c00000 */
.L_x_0:
[----:B------:R-:W-:Y:S05]  /*0ec0*/  WARPSYNC.ALL ;  /* 0x0000000000007948 */ /* 0x000fea0003800000 */
[----:B------:R-:W-:Y:S01]  /*0ed0*/  BAR.SYNC.DEFER_BLOCKING 0x0 ;  /* 0x0000000000007b1d */ /* 0x000fe20000010000 */
[----:B------:R-:W-:Y:S02]  /*0ee0*/  IMAD.SHL.U32 R63, R63, 0x400, RZ ;  /* 0x000004003f3f7824 */ /* 0x000fe400078e00ff */
[----:B------:R-:W-:-:S03]  /*0ef0*/  IMAD.SHL.U32 R57, R57, 0x400, RZ ;  /* 0x0000040039397824 */ /* 0x000fc600078e00ff */
[----:B------:R-:W-:Y:S02]  /*0f00*/  ULDC.64 UR6, c[0x0][0x228] ;  /* 0x00008a0000067ab9 */ /* 0x000fe40000000a00 */
[----:B------:R-:W-:Y:S02]  /*0f10*/  LEA R10, P6, R2, UR6, 0x2 ;  /* 0x00000006020a7c11 */ /* 0x000fe4000f8c10ff */
[C---:B------:R-:W-:Y:S02]  /*0f20*/  LEA R6, P2, R3.reuse, UR6, 0x2 ;  /* 0x0000000603067c11 */ /* 0x040fe4000f8410ff */
[----:B------:R-:W-:Y:S02]  /*0f30*/  LEA R4, P1, R0, UR6, 0x2 ;  /* 0x0000000600047c11 */ /* 0x000fe4000f8210ff */
[----:B------:R-:W-:Y:S02]  /*0f40*/  LEA.HI.X R11, R2, UR7, R65, 0x2, P6 ;  /* 0x00000007020b7c11 */ /* 0x000fe4000b0f1441 */
[----:B------:R-:W-:-:S02]  /*0f50*/  LEA.HI.X R7, R3, UR7, R66, 0x2, P2 ;  /* 0x0000000703077c11 */ /* 0x000fc400090f1442 */
[----:B------:R-:W-:Y:S01]  /*0f60*/  LEA.HI.X R5, R0, UR7, R9, 0x2, P1 ;  /* 0x0000000700057c11 */ /* 0x000fe200088f1409 */
[----:B------:R-:W-:Y:S01]  /*0f70*/  IMAD.MOV.U32 R0, RZ, RZ, RZ ;  /* 0x000000ffff007224 */ /* 0x000fe200078e00ff */
[----:B------:R-:W-:Y:S01]  /*0f80*/  LEA R2, P6, R64, UR6, 0x2 ;  /* 0x0000000640027c11 */ /* 0x000fe2000f8c10ff */
[----:B------:R-:W-:Y:S01]  /*0f90*/  IMAD.WIDE R6, R63, 0x4, R6 ;  /* 0x000000043f067825 */ /* 0x000fe200078e0206 */
[----:B------:R-:W-:Y:S02]  /*0fa0*/  LEA R14, P1, R68, UR6, 0x2 ;  /* 0x00000006440e7c11 */ /* 0x000fe4000f8210ff */
[----:B------:R-:W-:Y:S01]  /*0fb0*/  LEA R12, P2, R67, UR6, 0x2 ;  /* 0x00000006430c7c11 */ /* 0x000fe2000f8410ff */
[C---:B------:R-:W-:Y:S01]  /*0fc0*/  IMAD.WIDE R10, R63.reuse, 0x4, R10 ;  /* 0x000000043f0a7825 */ /* 0x040fe200078e020a */
[----:B------:R-:W-:Y:S01]  /*0fd0*/  LEA.HI.X R3, R64, UR7, R69, 0x2, P6 ;  /* 0x0000000740037c11 */ /* 0x000fe2000b0f1445 */
[----:B------:R0:W2:Y:S01]  /*0fe0*/  @P3 LDG.E.EL R0, desc[UR4][R6.64] ;  /* 0x0000000406003981 */ /* 0x0000a2000c2e1900 */
[----:B------:R-:W-:Y:S01]  /*0ff0*/  LEA.HI.X R15, R68, UR7, R71, 0x2, P1 ;  /* 0x00000007440f7c11 */ /* 0x000fe200088f1447 */
[----:B------:R-:W-:Y:S01]  /*1000*/  IMAD.WIDE R4, R63, 0x4, R4 ;  /* 0x000000043f047825 */ /* 0x000fe200078e0204 */
[----:B------:R-:W-:-:S02]  /*1010*/  LEA.HI.X R13, R67, UR7, R72, 0x2, P2 ;  /* 0x00000007430d7c11 */ /* 0x000fc400090f1448 */
[----:B------:R-:W-:Y:S01]  /*1020*/  LEA R8, P6, R70, UR6, 0x2 ;  /* 0x0000000646087c11 */ /* 0x000fe2000f8c10ff */
[----:B------:R-:W-:Y:S01]  /*1030*/  IMAD.WIDE R2, R63, 0x4, R2 ;  /* 0x000000043f027825 */ /* 0x000fe200078e0202 */
[----:B------:R-:W-:Y:S02]  /*1040*/  LEA R66, P1, R22, UR6, 0x2 ;  /* 0x0000000616427c11 */ /* 0x000fe4000f8210ff */
[----:B------:R-:W-:Y:S02]  /*1050*/  LEA R64, P2, R36, UR6, 0x2 ;  /* 0x0000000624407c11 */ /* 0x000fe4000f8410ff */
[----:B------:R-:W-:Y:S02]  /*1060*/  LEA.HI.X R9, R70, UR7, R73, 0x2, P6 ;  /* 0x0000000746097c11 */ /* 0x000fe4000b0f1449 */
[----:B------:R-:W-:Y:S02]  /*1070*/  LEA.HI.X R67, R22, UR7, R75, 0x2, P1 ;  /* 0x0000000716437c11 */ /* 0x000fe400088f144b */
[----:B------:R-:W-:-:S02]  /*1080*/  LEA.HI.X R65, R36, UR7, R37, 0x2, P2 ;  /* 0x0000000724417c11 */ /* 0x000fc400090f1425 */
[C---:B------:R-:W-:Y:S02]  /*1090*/  LEA R20, P6, R41.reuse, UR6, 0x2 ;  /* 0x0000000629147c11 */ /* 0x040fe4000f8c10ff */
[----:B------:R-:W-:Y:S01]  /*10a0*/  LEA R68, P1, R38, UR6, 0x2 ;  /* 0x0000000626447c11 */ /* 0x000fe2000f8210ff */
[----:B------:R-:W-:Y:S01]  /*10b0*/  IMAD.MOV.U32 R50, RZ, RZ, RZ ;  /* 0x000000ffff327224 */ /* 0x000fe200078e00ff */
[----:B------:R-:W-:Y:S02]  /*10c0*/  LEA R36, P2, R46, UR6, 0x2 ;  /* 0x000000062e247c11 */ /* 0x000fe4000f8410ff */
[----:B0-----:R-:W-:Y:S02]  /*10d0*/  CS2R R6, SRZ ;  /* 0x0000000000067805 */ /* 0x001fe4000001ff00 */
[----:B------:R-:W-:Y:S01]  /*10e0*/  LEA.HI.X R21, R41, UR7, R42, 0x2, P6 ;  /* 0x0000000729157c11 */ /* 0x000fe2000b0f142a */
[----:B------:R-:W-:Y:S01]  /*10f0*/  IMAD.SHL.U32 R41, R58, 0x400, RZ ;  /* 0x000004003a297824 */ /* 0x000fe200078e00ff */
[----:B------:R-:W-:Y:S01]  /*1100*/  LEA.HI.X R69, R38, UR7, R45, 0x2, P1 ;  /* 0x0000000726457c11 */ /* 0x000fe200088f142d */
[----:B------:R-:W-:Y:S01]  /*1110*/  IMAD.WIDE R64, R57, 0x4, R64 ;  /* 0x0000000439407825 */ /* 0x000fe200078e0240 */
[----:B------:R-:W-:-:S02]  /*1120*/  LEA.HI.X R37, R46, UR7, R47, 0x2, P2 ;  /* 0x000000072e257c11 */ /* 0x000fc400090f142f */
[C---:B------:R-:W-:Y:S01]  /*1130*/  LEA R46, P1, R40.reuse, UR6, 0x2 ;  /* 0x00000006282e7c11 */ /* 0x040fe2000f8210ff */
[----:B------:R-:W-:Y:S01]  /*1140*/  IMAD.WIDE R14, R41, 0x4, R14 ;  /* 0x00000004290e7825 */ /* 0x000fe200078e020e */
[----:B------:R-:W-:Y:S02]  /*1150*/  LEA R22, P6, R23, UR6, 0x2 ;  /* 0x0000000617167c11 */ /* 0x000fe4000f8c10ff */
[----:B------:R-:W-:Y:S01]  /*1160*/  LEA R42, P2, R39, UR6, 0x2 ;  /* 0x00000006272a7c11 */ /* 0x000fe2000f8410ff */
[----:B------:R-:W-:Y:S01]  /*1170*/  IMAD.WIDE R12, R41, 0x4, R12 ;  /* 0x00000004290c7825 */ /* 0x000fe200078e020c */
[----:B------:R-:W-:Y:S02]  /*1180*/  LEA.HI.X R47, R40, UR7, R43, 0x2, P1 ;  /* 0x00000007282f7c11 */ /* 0x000fe400088f142b */
[----:B------:R-:W-:Y:S01]  /*1190*/  LEA.HI.X R23, R23, UR7, R74, 0x2, P6 ;  /* 0x0000000717177c11 */ /* 0x000fe2000b0f144a */
[----:B------:R-:W-:Y:S01]  /*11a0*/  IMAD.WIDE R8, R41, 0x4, R8 ;  /* 0x0000000429087825 */ /* 0x000fe200078e0208 */
[----:B------:R-:W-:-:S02]  /*11b0*/  LEA.HI.X R43, R39, UR7, R48, 0x2, P2 ;  /* 0x00000007272b7c11 */ /* 0x000fc400090f1430 */
[----:B------:R-:W-:Y:S02]  /*11c0*/  CS2R R48, SRZ ;  /* 0x0000000000307805 */ /* 0x000fe4000001ff00 */
[C---:B------:R-:W-:Y:S01]  /*11d0*/  LEA R38, P6, R44.reuse, UR6, 0x2 ;  /* 0x000000062c267c11 */ /* 0x040fe2000f8c10ff */
[----:B------:R-:W-:Y:S01]  /*11e0*/  IMAD.WIDE R66, R41, 0x4, R66 ;  /* 0x0000000429427825 */ /* 0x000fe200078e0242 */
[----:B------:R-:W-:Y:S02]  /*11f0*/  CS2R R40, SRZ ;  /* 0x0000000000287805 */ /* 0x000fe4000001ff00 */
[----:B------:R-:W-:Y:S02]  /*1200*/  LEA.HI.X R39, R44, UR7, R51, 0x2, P6 ;  /* 0x000000072c277c11 */ /* 0x000fe4000b0f1433 */
[----:B------:R-:W-:Y:S01]  /*1210*/  CS2R R44, SRZ ;  /* 0x00000000002c7805 */ /* 0x000fe2000001ff00 */
[----:B------:R-:W-:Y:S01]  /*1220*/  IMAD.WIDE R68, R57, 0x4, R68 ;  /* 0x0000000439447825 */ /* 0x000fe200078e0244 */
[----:B------:R0:W3:Y:S01]  /*1230*/  @P3 LDG.E.EL R48, desc[UR4][R4.64] ;  /* 0x0000000404303981 */ /* 0x0000e2000c2e1900 */
[----:B------:R-:W-:-:S02]  /*1240*/  ULDC.64 UR6, c[0x0][0x230] ;  /* 0x00008c0000067ab9 */ /* 0x000fc40000000a00 */
[C---:B------:R-:W-:Y:S01]  /*1250*/  IMAD.WIDE R20, R57.reuse, 0x4, R20 ;  /* 0x0000000439147825 */ /* 0x040fe200078e0214 */
[----:B------:R1:W4:Y:S03]  /*1260*/  @P3 LDG.E.EL R40, desc[UR4][R10.64] ;  /* 0x000000040a283981 */ /* 0x000326000c2e1900 */
[----:B------:R-:W-:Y:S01]  /*1270*/  IMAD.WIDE R36, R57, 0x4, R36 ;  /* 0x0000000439247825 */ /* 0x000fe200078e0224 */
[----:B------:R1:W4:Y:S03]  /*1280*/  @P3 LDG.E.EL R49, desc[UR4][R2.64] ;  /* 0x0000000402313981 */ /* 0x000326000c2e1900 */
[----:B0-----:R-:W-:Y:S01]  /*1290*/  IMAD.SHL.U32 R5, R56, 0x400, RZ ;  /* 0x0000040038057824 */ /* 0x001fe200078e00ff */
[----:B------:R-:W4:Y:S01]  /*12a0*/  @P4 LDG.E.EL R45, desc[UR4][R14.64] ;  /* 0x000000040e2d4981 */ /* 0x000f22000c2e1900 */
[----:B-1----:R-:W-:-:S02]  /*12b0*/  CS2R R10, SRZ ;  /* 0x00000000000a7805 */ /* 0x002fc4000001ff00 */
[C---:B------:R-:W-:Y:S01]  /*12c0*/  IMAD.WIDE R22, R5.reuse, 0x4, R22 ;  /* 0x0000000405167825 */ /* 0x040fe200078e0216 */
[----:B------:R-:W4:Y:S03]  /*12d0*/  @P4 LDG.E.EL R44, desc[UR4][R12.64] ;  /* 0x000000040c2c4981 */ /* 0x000f26000c2e1900 */
[C---:B------:R-:W-:Y:S01]  /*12e0*/  IMAD.WIDE R46, R5.reuse, 0x4, R46 ;  /* 0x00000004052e7825 */ /* 0x040fe200078e022e */
[----:B------:R-:W4:Y:S03]  /*12f0*/  @P4 LDG.E.EL R41, desc[UR4][R8.64] ;  /* 0x0000000408294981 */ /* 0x000f26000c2e1900 */
[----:B------:R-:W-:Y:S01]  /*1300*/  IMAD.WIDE R2, R5, 0x4, R42 ;  /* 0x0000000405027825 */ /* 0x000fe200078e022a */
[----:B------:R-:W4:Y:S01]  /*1310*/  @P4 LDG.E.EL R50, desc[UR4][R66.64] ;  /* 0x0000000442324981 */ /* 0x000f22000c2e1900 */
[----:B------:R-:W-:-:S03]  /*1320*/  CS2R R42, SRZ ;  /* 0x00000000002a7805 */ /* 0x000fc6000001ff00 */
[----:B------:R-:W4:Y:S01]  /*1330*/  @P5 LDG.E.EL R6, desc[UR4][R68.64] ;  /* 0x0000000444065981 */ /* 0x000f22000c2e1900 */
[----:B------:R-:W-:Y:S01]  /*1340*/  IMAD.WIDE R4, R5, 0x4, R38 ;  /* 0x0000000405047825 */ /* 0x000fe200078e0226 */
[----:B------:R-:W-:Y:S02]  /*1350*/  CS2R R38, SRZ ;  /* 0x0000000000267805 */ /* 0x000fe4000001ff00 */
[----:B------:R-:W4:Y:S04]  /*1360*/  @P5 LDG.E.EL R11, desc[UR4][R64.64] ;  /* 0x00000004400b5981 */ /* 0x000f28000c2e1900 */
[----:B------:R-:W4:Y:S04]  /*1370*/  @P5 LDG.E.EL R10, desc[UR4][R20.64] ;  /* 0x00000004140a5981 */ /* 0x000f28000c2e1900 */
[----:B------:R0:W4:Y:S04]  /*1380*/  @P5 LDG.E.EL R7, desc[UR4][R36.64] ;  /* 0x0000000424075981 */ /* 0x000128000c2e1900 */
[----:B------:R-:W4:Y:S04]  /*1390*/  @P0 LDG.E.EL R43, desc[UR4][R22.64] ;  /* 0x00000004162b0981 */ /* 0x000f28000c2e1900 */
[----:B------:R-:W4:Y:S04]  /*13a0*/  @P0 LDG.E.EL R42, desc[UR4][R46.64] ;  /* 0x000000042e2a0981 */ /* 0x000f28000c2e1900 */
[----:B------:R1:W4:Y:S04]  /*13b0*/  @P0 LDG.E.EL R38, desc[UR4][R2.64] ;  /* 0x0000000402260981 */ /* 0x000328000c2e1900 */
[----:B------:R1:W4:Y:S01]  /*13c0*/  @P0 LDG.E.EL R39, desc[UR4][R4.64] ;  /* 0x0000000404270981 */ /* 0x000322000c2e1900 */
[C---:B0----5:R-:W-:Y:S01]  /*13d0*/  FADD R36, R59.reuse, R19 ;  /* 0x000000133b247221 */ /* 0x061fe20000000000 */
[C---:B------:R-:W-:Y:S01]  /*13e0*/  FADD R51, R59.reuse, R17 ;  /* 0x000000113b337221 */ /* 0x040fe20000000000 */
[----:B------:R-:W-:Y:S01]  /*13f0*/  FADD R56, R59, R16 ;  /* 0x000000103b387221 */ /* 0x000fe20000000000 */
[----:B------:R-:W-:Y:S01]  /*1400*/  SHF.R.S32.HI R12, RZ, 0x1f, R53 ;  /* 0x0000001fff0c7819 */ /* 0x000fe20000011435 */
[C---:B------:R-:W-:Y:S01]  /*1410*/  FADD R16, R62.reuse, R35 ;  /* 0x000000233e107221 */ /* 0x040fe20000000000 */
[----:B------:R-:W-:Y:S01]  /*1420*/  LEA R20, P2, R53, UR6, 0x2 ;  /* 0x0000000635147c11 */ /* 0x000fe2000f8410ff */
[C---:B------:R-:W-:Y:S01]  /*1430*/  FADD R17, R62.reuse, R34 ;  /* 0x000000223e117221 */ /* 0x040fe20000000000 */
[----:B------:R-:W-:Y:S01]  /*1440*/  FADD R19, R62, R32 ;  /* 0x000000203e137221 */ /* 0x000fe20000000000 */
[----:B-1----:R-:W-:-:S02]  /*1450*/  LEA R2, P1, R55, UR6, 0x2 ;  /* 0x0000000637027c11 */ /* 0x002fc4000f8210ff */
[----:B------:R-:W-:Y:S01]  /*1460*/  SHF.R.S32.HI R4, RZ, 0x1f, R55 ;  /* 0x0000001fff047819 */ /* 0x000fe20000011437 */
[----:B------:R-:W-:Y:S01]  /*1470*/  FADD R58, R60, R27 ;  /* 0x0000001b3c3a7221 */ /* 0x000fe20000000000 */
[----:B------:R-:W-:Y:S01]  /*1480*/  LEA.HI.X R21, R53, UR7, R12, 0x2, P2 ;  /* 0x0000000735157c11 */ /* 0x000fe200090f140c */
[----:B------:R-:W-:Y:S01]  /*1490*/  FADD R33, R62, R33 ;  /* 0x000000213e217221 */ /* 0x000fe20000000000 */
[C---:B------:R-:W-:Y:S01]  /*14a0*/  FADD R27, R60.reuse, R26 ;  /* 0x0000001a3c1b7221 */ /* 0x040fe20000000000 */
[C---:B------:R-:W-:Y:S01]  /*14b0*/  FADD R31, R61.reuse, R31 ;  /* 0x0000001f3d1f7221 */ /* 0x040fe20000000000 */
[C---:B------:R-:W-:Y:S01]  /*14c0*/  FADD R30, R61.reuse, R30 ;  /* 0x0000001e3d1e7221 */ /* 0x040fe20000000000 */
[C---:B------:R-:W-:Y:S01]  /*14d0*/  FADD R29, R61.reuse, R29 ;  /* 0x0000001d3d1d7221 */ /* 0x040fe20000000000 */
[----:B------:R-:W-:Y:S01]  /*14e0*/  FADD R28, R61, R28 ;  /* 0x0000001c3d1c7221 */ /* 0x000fe20000000000 */
[----:B------:R-:W-:Y:S01]  /*14f0*/  LEA.HI.X R3, R55, UR7, R4, 0x2, P1 ;  /* 0x0000000737037c11 */ /* 0x000fe200088f1404 */
[C---:B------:R-:W-:Y:S01]  /*1500*/  FADD R25, R60.reuse, R25 ;  /* 0x000000193c197221 */ /* 0x040fe20000000000 */
[----:B------:R-:W-:Y:S01]  /*1510*/  FADD R24, R60, R24 ;  /* 0x000000183c187221 */ /* 0x000fe20000000000 */
[----:B------:R-:W-:-:S02]  /*1520*/  SHF.R.S32.HI R5, RZ, 0x1f, R54 ;  /* 0x0000001fff057819 */ /* 0x000fc40000011436 */
[----:B------:R-:W-:Y:S01]  /*1530*/  LEA R8, P1, R54, UR6, 0x2 ;  /* 0x0000000636087c11 */ /* 0x000fe2000f8210ff */
[----:B------:R-:W-:Y:S01]  /*1540*/  FADD R37, R59, R18 ;  /* 0x000000123b257221 */ /* 0x000fe20000000000 */
[----:B------:R-:W-:Y:S02]  /*1550*/  SHF.R.S32.HI R13, RZ, 0x1f, R52 ;  /* 0x0000001fff0d7819 */ /* 0x000fe40000011434 */
[----:B------:R-:W-:Y:S02]  /*1560*/  LEA R4, P6, R52, UR6, 0x2 ;  /* 0x0000000634047c11 */ /* 0x000fe4000f8c10ff */
[----:B------:R-:W-:Y:S02]  /*1570*/  LEA.HI.X R9, R54, UR7, R5, 0x2, P1 ;  /* 0x0000000736097c11 */ /* 0x000fe400088f1405 */
[----:B------:R-:W-:Y:S01]  /*1580*/  LEA.HI.X R5, R52, UR7, R13, 0x2, P6 ;  /* 0x0000000734057c11 */ /* 0x000fe2000b0f140d */
[----:B--2---:R-:W-:-:S04]  /*1590*/  FADD R0, -R33, R0 ;  /* 0x0000000021007221 */ /* 0x004fc80000000100 */
[----:B------:R-:W-:Y:S01]  /*15a0*/  FADD R13, R33, R0 ;  /* 0x00000000210d7221 */ /* 0x000fe20000000000 */
[----:B---3--:R-:W-:Y:S01]  /*15b0*/  FADD R14, -R17, R48 ;  /* 0x00000030110e7221 */ /* 0x008fe20000000100 */
[----:B----4-:R-:W-:Y:S01]  /*15c0*/  FADD R12, -R19, R40 ;  /* 0x00000028130c7221 */ /* 0x010fe20000000100 */
[----:B------:R-:W-:-:S03]  /*15d0*/  FADD R15, -R16, R49 ;  /* 0x00000031100f7221 */ /* 0x000fc60000000100 */
[----:B------:R-:W-:Y:S01]  /*15e0*/  FADD R12, R19, R12 ;  /* 0x0000000c130c7221 */ /* 0x000fe20000000000 */
[----:B------:R-:W-:Y:S01]  /*15f0*/  FADD R14, R17, R14 ;  /* 0x0000000e110e7221 */ /* 0x000fe20000000000 */
[----:B------:R-:W-:Y:S01]  /*1600*/  FADD R15, R16, R15 ;  /* 0x0000000f100f7221 */ /* 0x000fe20000000000 */
[----:B------:R-:W-:Y:S01]  /*1610*/  FADD R16, -R28, R45 ;  /* 0x0000002d1c107221 */ /* 0x000fe20000000100 */
[----:B------:R-:W-:Y:S01]  /*1620*/  FADD R17, -R29, R44 ;  /* 0x0000002c1d117221 */ /* 0x000fe20000000100 */
[----:B------:R-:W-:Y:S01]  /*1630*/  FADD R18, -R30, R41 ;  /* 0x000000291e127221 */ /* 0x000fe20000000100 */
[----:B------:R-:W-:Y:S01]  /*1640*/  FADD R19, -R31, R50 ;  /* 0x000000321f137221 */ /* 0x000fe20000000100 */
[----:B------:R-:W-:Y:S01]  /*1650*/  FADD R6, -R27, R6 ;  /* 0x000000061b067221 */ /* 0x000fe20000000100 */
[----:B------:R-:W-:Y:S01]  /*1660*/  FADD R16, R28, R16 ;  /* 0x000000101c107221 */ /* 0x000fe20000000000 */
[----:B------:R-:W-:Y:S01]  /*1670*/  FADD R11, -R24, R11 ;  /* 0x0000000b180b7221 */ /* 0x000fe20000000100 */
[----:B------:R-:W-:Y:S01]  /*1680*/  FADD R17, R29, R17 ;  /* 0x000000111d117221 */ /* 0x000fe20000000000 */
[----:B------:R-:W-:Y:S01]  /*1690*/  FADD R10, -R25, R10 ;  /* 0x0000000a190a7221 */ /* 0x000fe20000000100 */
[----:B------:R-:W-:Y:S01]  /*16a0*/  FADD R18, R30, R18 ;  /* 0x000000121e127221 */ /* 0x000fe20000000000 */
[----:B------:R-:W-:Y:S01]  /*16b0*/  FADD R7, -R58, R7 ;  /* 0x000000073a077221 */ /* 0x000fe20000000100 */
[----:B------:R-:W-:Y:S01]  /*16c0*/  FADD R19, R31, R19 ;  /* 0x000000131f137221 */ /* 0x000fe20000000000 */
[----:B------:R-:W-:Y:S01]  /*16d0*/  FADD R26, R27, R6 ;  /* 0x000000061b1a7221 */ /* 0x000fe20000000000 */
[----:B------:R-:W-:Y:S01]  /*16e0*/  FADD R24, R24, R11 ;  /* 0x0000000b18187221 */ /* 0x000fe20000000000 */
[----:B------:R-:W-:Y:S01]  /*16f0*/  FADD R25, R25, R10 ;  /* 0x0000000a19197221 */ /* 0x000fe20000000000 */
[----:B------:R-:W-:Y:S01]  /*1700*/  FADD R27, R58, R7 ;  /* 0x000000073a1b7221 */ /* 0x000fe20000000000 */
[----:B------:R0:W-:Y:S01]  /*1710*/  @P3 STG.E.128 desc[UR4][R2.64], R12 ;  /* 0x0000000c02003986 */ /* 0x0001e2000c101d04 */
[----:B------:R-:W-:Y:S01]  /*1720*/  FADD R43, -R56, R43 ;  /* 0x0000002b382b7221 */ /* 0x000fe20000000100 */
[----:B------:R-:W-:-:S02]  /*1730*/  FADD R42, -R51, R42 ;  /* 0x0000002a332a7221 */ /* 0x000fc40000000100 */
[----:B------:R0:W-:Y:S01]  /*1740*/  @P4 STG.E.128 desc[UR4][R8.64], R16 ;  /* 0x0000001008004986 */ /* 0x0001e2000c101d04 */
[----:B------:R-:W-:-:S03]  /*1750*/  FADD R38, -R37, R38 ;  /* 0x0000002625267221 */ /* 0x000fc60000000100 */
[----:B------:R0:W-:Y:S01]  /*1760*/  @P5 STG.E.128 desc[UR4][R20.64], R24 ;  /* 0x0000001814005986 */ /* 0x0001e2000c101d04 */
[----:B------:R-:W-:Y:S01]  /*1770*/  FADD R39, -R36, R39 ;  /* 0x0000002724277221 */ /* 0x000fe20000000100 */
[----:B------:R-:W-:Y:S01]  /*1780*/  FADD R56, R56, R43 ;  /* 0x0000002b38387221 */ /* 0x000fe20000000000 */
[----:B------:R-:W-:Y:S01]  /*1790*/  FADD R57, R51, R42 ;  /* 0x0000002a33397221 */ /* 0x000fe20000000000 */
[----:B------:R-:W-:Y:S01]  /*17a0*/  FADD R58, R37, R38 ;  /* 0x00000026253a7221 */ /* 0x000fe20000000000 */
[----:B------:R-:W-:Y:S01]  /*17b0*/  FADD R59, R36, R39 ;  /* 0x00000027243b7221 */ /* 0x000fe20000000000 */
[----:B------:R-:W-:Y:S06]  /*17c0*/  @!P0 EXIT ;  /* 0x000000000000894d */ /* 0x000fec0003800000 */
[----:B------:R-:W-:Y:S01]  /*17d0*/  STG.E.128 desc[UR4][R4.64], R56 ;  /* 0x0000003804007986 */ /* 0x000fe2000c101d04 */
[----:B------:R-:W-:Y:S05]  /*17e0*/  EXIT ;  /* 0x000000000000794d */ /* 0x000fea0003800000 */
.L_x_1:
[----:B------:R-:W-:-:S00]  /*17f0*/  BRA `(.L_x_1) ;  /* 0xfffffffc00fc7947 */ /* 0x000fc0000383ffff */
[----:B------:R-:W-:-:S00]  /*1800*/  NOP ;  /* 0x0000000000007918 */ /* 0x000fc00000000000 */
[----:B------:R-:W-:-:S00]  /*1810*/  NOP ;  /* 0x0000000000007918 */ /* 0x000fc00000000000 */
[----:B------:R-:W-:-:S00]  /*1820*/  NOP ;  /* 0x0000000000007918 */ /* 0x000fc00000000000 */
[----:B------:R-:W-:-:S00]  /*1830*/  NOP ;  /* 0x0000000000007918 */ /* 0x000fc00000000000 */
[----:B------:R-:W-:-:S00]  /*1840*/  NOP ;  /* 0x0000000000007918 */ /* 0x000fc00000000000 */
[----:B------:R-:W-:-:S00]  /*1850*/  NOP ;  /* 0x0000000000007918 */ /* 0x000fc00000000000 */
[----:B------:R-:W-:-:S00]  /*1860*/  NOP ;  /* 0x0000000000007918 */ /* 0x000fc00000000000 */
[----:B------:R-:W-:-:S00]  /*1870*/  NOP ;  /* 0x0000000000007918 */ /* 0x000fc00000000000 */
.L_x_2:


//--------------------- .nv.global.init           --------------------------
	.section	.nv.global.init,"aw",@progbits
.nv.global.init:
	.type		assertFunc_0,@object
	.size		assertFunc_0,(assertMessage_0 - assertFunc_0)
assertFunc_0:
        /*0000*/ 	.byte	0x75, 0x6e, 0x6b, 0x6e, 0x6f, 0x77, 0x6e, 0x00
	.type		assertMessage_0,@object
	.size		assertMessage_0,(assertFile_0 - assertMessage_0)
assertMessage_0:
        /*0008*/ 	.byte	0x69, 0x6e, 0x64, 0x65, 0x78, 0x20, 0x6f, 0x75, 0x74, 0x20, 0x6f, 0x66, 0x20, 0x62, 0x6f, 0x75
        /*0018*/ 	.byte	0x6e, 0x64, 0x73, 0x3a, 0x20, 0x30, 0x20, 0x3c, 0x3d, 0x20, 0x74, 0x6d, 0x70, 0x37, 0x20, 0x3c
        /*0028*/ 	.byte	0x20, 0x31, 0x30, 0x32, 0x34, 0x00
	.type		assertFile_0,@object
	.size		assertFile_0,(.L_1 - assertFile_0)
assertFile_0:
        /*002e*/ 	.byte	0x69, 0x6e, 0x64, 0x75, 0x63, 0x74, 0x6f, 0x72, 0x5f, 0x63, 0x61, 0x63, 0x68, 0x65, 0x2f, 0x68
        /*003e*/ 	.byte	0x7a, 0x2f, 0x63, 0x68, 0x7a, 0x33, 0x73, 0x34, 0x6b, 0x68, 0x67, 0x7a, 0x76, 0x33, 0x68, 0x71
        /*004e*/ 	.byte	0x66, 0x6c, 0x6b, 0x68, 0x73, 0x66, 0x64, 0x32, 0x6f, 0x79, 0x67, 0x71, 0x7a, 0x68, 0x79, 0x71
        /*005e*/ 	.byte	0x68, 0x61, 0x32, 0x67, 0x33, 0x33, 0x71, 0x37, 0x32, 0x6b, 0x67, 0x72, 0x66, 0x73, 0x37, 0x78
        /*006e*/ 	.byte	0x77, 0x7a, 0x64, 0x77, 0x34, 0x6c, 0x2e, 0x70, 0x79, 0x00
.L_1:


//--------------------- .nv.constant0.triton_poi_fused_add_embedding_permute_sub_11 --------------------------
	.section	.nv.constant0.triton_poi_fused_add_embedding_permute_sub_11,"a",@progbits
	.sectionflags	@""
	.align	4
.nv.constant0.triton_poi_fused_add_embedding_permute_sub_11:
	.zero		576


//--------------------- SYMBOLS --------------------------

	.type		__assertfail,@function
